//
// Generated by NVIDIA NVVM Compiler
//
// Compiler Build ID: CL-36424714
// Cuda compilation tools, release 13.0, V13.0.88
// Based on NVVM 20.0.0
//

.version 9.0
.target sm_100
.address_size 64

	// .globl	build_aux_position_correction
.global .align 1 .b8 _ZN34_INTERNAL_751f6e51_4_k_cu_28049bbf4cuda3std3__45__cpo5beginE[1];
.global .align 1 .b8 _ZN34_INTERNAL_751f6e51_4_k_cu_28049bbf4cuda3std3__45__cpo3endE[1];
.global .align 1 .b8 _ZN34_INTERNAL_751f6e51_4_k_cu_28049bbf4cuda3std3__45__cpo6cbeginE[1];
.global .align 1 .b8 _ZN34_INTERNAL_751f6e51_4_k_cu_28049bbf4cuda3std3__45__cpo4cendE[1];
.global .align 1 .b8 _ZN34_INTERNAL_751f6e51_4_k_cu_28049bbf4cuda3std3__45__cpo6rbeginE[1];
.global .align 1 .b8 _ZN34_INTERNAL_751f6e51_4_k_cu_28049bbf4cuda3std3__45__cpo4rendE[1];
.global .align 1 .b8 _ZN34_INTERNAL_751f6e51_4_k_cu_28049bbf4cuda3std3__45__cpo7crbeginE[1];
.global .align 1 .b8 _ZN34_INTERNAL_751f6e51_4_k_cu_28049bbf4cuda3std3__45__cpo5crendE[1];
.global .align 1 .b8 _ZN34_INTERNAL_751f6e51_4_k_cu_28049bbf4cuda3std3__436_GLOBAL__N__751f6e51_4_k_cu_28049bbf6ignoreE[1];
.global .align 1 .b8 _ZN34_INTERNAL_751f6e51_4_k_cu_28049bbf4cuda3std3__419piecewise_constructE[1];
.global .align 1 .b8 _ZN34_INTERNAL_751f6e51_4_k_cu_28049bbf4cuda3std3__48in_placeE[1];
.global .align 1 .b8 _ZN34_INTERNAL_751f6e51_4_k_cu_28049bbf4cuda3std3__420unreachable_sentinelE[1];
.global .align 1 .b8 _ZN34_INTERNAL_751f6e51_4_k_cu_28049bbf4cuda3std6ranges3__45__cpo4swapE[1];
.global .align 1 .b8 _ZN34_INTERNAL_751f6e51_4_k_cu_28049bbf4cuda3std6ranges3__45__cpo9iter_moveE[1];
.global .align 1 .b8 _ZN34_INTERNAL_751f6e51_4_k_cu_28049bbf4cuda3std6ranges3__45__cpo5beginE[1];
.global .align 1 .b8 _ZN34_INTERNAL_751f6e51_4_k_cu_28049bbf4cuda3std6ranges3__45__cpo3endE[1];
.global .align 1 .b8 _ZN34_INTERNAL_751f6e51_4_k_cu_28049bbf4cuda3std6ranges3__45__cpo6cbeginE[1];
.global .align 1 .b8 _ZN34_INTERNAL_751f6e51_4_k_cu_28049bbf4cuda3std6ranges3__45__cpo4cendE[1];
.global .align 1 .b8 _ZN34_INTERNAL_751f6e51_4_k_cu_28049bbf4cuda3std6ranges3__45__cpo7advanceE[1];
.global .align 1 .b8 _ZN34_INTERNAL_751f6e51_4_k_cu_28049bbf4cuda3std6ranges3__45__cpo9iter_swapE[1];
.global .align 1 .b8 _ZN34_INTERNAL_751f6e51_4_k_cu_28049bbf4cuda3std6ranges3__45__cpo4nextE[1];
.global .align 1 .b8 _ZN34_INTERNAL_751f6e51_4_k_cu_28049bbf4cuda3std6ranges3__45__cpo4prevE[1];
.global .align 1 .b8 _ZN34_INTERNAL_751f6e51_4_k_cu_28049bbf4cuda3std6ranges3__45__cpo4dataE[1];
.global .align 1 .b8 _ZN34_INTERNAL_751f6e51_4_k_cu_28049bbf4cuda3std6ranges3__45__cpo5cdataE[1];
.global .align 1 .b8 _ZN34_INTERNAL_751f6e51_4_k_cu_28049bbf4cuda3std6ranges3__45__cpo4sizeE[1];
.global .align 1 .b8 _ZN34_INTERNAL_751f6e51_4_k_cu_28049bbf4cuda3std6ranges3__45__cpo5ssizeE[1];
.global .align 1 .b8 _ZN34_INTERNAL_751f6e51_4_k_cu_28049bbf4cuda3std6ranges3__45__cpo8distanceE[1];
.global .align 1 .b8 _ZN34_INTERNAL_751f6e51_4_k_cu_28049bbf6thrust24THRUST_300001_SM_1000_NS6system6detail10sequential3seqE[1];

.visible .entry build_aux_position_correction(
	.param .u64 .ptr .align 1 build_aux_position_correction_param_0,
	.param .u64 .ptr .align 1 build_aux_position_correction_param_1,
	.param .u32 build_aux_position_correction_param_2,
	.param .u32 build_aux_position_correction_param_3,
	.param .u64 .ptr .align 1 build_aux_position_correction_param_4,
	.param .u32 build_aux_position_correction_param_5,
	.param .u32 build_aux_position_correction_param_6,
	.param .u64 .ptr .align 1 build_aux_position_correction_param_7
)
{
	.reg .pred 	%p<8>;
	.reg .b32 	%r<43>;
	.reg .b32 	%f<37>;
	.reg .b64 	%rd<58>;

	ld.param.u64 	%rd7, [build_aux_position_correction_param_0];
	ld.param.u64 	%rd8, [build_aux_position_correction_param_1];
	ld.param.u32 	%r19, [build_aux_position_correction_param_2];
	ld.param.u32 	%r20, [build_aux_position_correction_param_3];
	ld.param.u64 	%rd9, [build_aux_position_correction_param_4];
	ld.param.u32 	%r22, [build_aux_position_correction_param_5];
	ld.param.u32 	%r21, [build_aux_position_correction_param_6];
	ld.param.u64 	%rd10, [build_aux_position_correction_param_7];
	cvta.to.global.u64 	%rd1, %rd7;
	cvta.to.global.u64 	%rd2, %rd8;
	cvta.to.global.u64 	%rd3, %rd9;
	cvta.to.global.u64 	%rd11, %rd10;
	mov.u32 	%r23, %ctaid.x;
	mov.u32 	%r1, %tid.x;
	mov.u32 	%r41, %tid.y;
	mul.lo.s32 	%r24, %r23, 15;
	mul.wide.u32 	%rd12, %r24, 4;
	add.s64 	%rd13, %rd11, %rd12;
	ld.global.nc.u32 	%r25, [%rd13];
	ld.global.nc.u32 	%r26, [%rd13+4];
	ld.global.nc.u32 	%r27, [%rd13+8];
	mad.lo.s32 	%r28, %r25, %r19, %r26;
	mad.lo.s32 	%r29, %r28, %r20, %r27;
	cvt.s64.s32 	%rd4, %r29;
	ld.global.nc.u32 	%r30, [%rd13+12];
	ld.global.nc.u32 	%r31, [%rd13+16];
	ld.global.nc.u32 	%r32, [%rd13+20];
	mad.lo.s32 	%r33, %r30, %r22, %r31;
	mad.lo.s32 	%r34, %r33, %r21, %r32;
	cvt.s64.s32 	%rd5, %r34;
	ld.global.nc.u32 	%r35, [%rd13+24];
	mul.lo.s32 	%r36, %r20, %r19;
	mul.lo.s32 	%r37, %r36, %r35;
	cvt.s64.s32 	%rd6, %r37;
	setp.ge.s32 	%p1, %r41, %r19;
	@%p1 bra 	$L__BB0_9;
	mov.u32 	%r3, %ntid.x;
$L__BB0_2:
	setp.ge.s32 	%p2, %r1, %r20;
	@%p2 bra 	$L__BB0_8;
	mul.lo.s32 	%r5, %r41, %r21;
	mul.lo.s32 	%r6, %r41, %r20;
	mov.u32 	%r42, %r1;
$L__BB0_4:
	.pragma "nounroll";
	add.s32 	%r8, %r42, %r5;
	cvt.s64.s32 	%rd14, %r8;
	add.s64 	%rd15, %rd14, %rd5;
	shl.b64 	%rd16, %rd15, 3;
	add.s64 	%rd17, %rd3, %rd16;
	add.s32 	%r9, %r42, %r6;
	cvt.s64.s32 	%rd18, %r9;
	add.s64 	%rd19, %rd18, %rd4;
	shl.b64 	%rd20, %rd19, 3;
	add.s64 	%rd21, %rd2, %rd20;
	ld.global.nc.v2.f32 	{%f1, %f2}, [%rd17];
	ld.global.nc.v2.f32 	{%f3, %f4}, [%rd21];
	mul.f32 	%f5, %f1, %f3;
	mul.f32 	%f6, %f2, %f4;
	sub.f32 	%f7, %f5, %f6;
	mul.f32 	%f8, %f2, %f3;
	fma.rn.f32 	%f9, %f4, %f1, %f8;
	add.s64 	%rd22, %rd18, %rd6;
	shl.b64 	%rd23, %rd22, 3;
	add.s64 	%rd24, %rd1, %rd23;
	st.global.v2.f32 	[%rd24], {%f7, %f9};
	add.s32 	%r10, %r42, %r3;
	setp.ge.s32 	%p3, %r10, %r20;
	@%p3 bra 	$L__BB0_8;
	add.s32 	%r11, %r8, %r3;
	cvt.s64.s32 	%rd25, %r11;
	add.s64 	%rd26, %rd25, %rd5;
	shl.b64 	%rd27, %rd26, 3;
	add.s64 	%rd28, %rd3, %rd27;
	add.s32 	%r12, %r9, %r3;
	cvt.s64.s32 	%rd29, %r12;
	add.s64 	%rd30, %rd29, %rd4;
	shl.b64 	%rd31, %rd30, 3;
	add.s64 	%rd32, %rd2, %rd31;
	ld.global.nc.v2.f32 	{%f10, %f11}, [%rd28];
	ld.global.nc.v2.f32 	{%f12, %f13}, [%rd32];
	mul.f32 	%f14, %f10, %f12;
	mul.f32 	%f15, %f11, %f13;
	sub.f32 	%f16, %f14, %f15;
	mul.f32 	%f17, %f11, %f12;
	fma.rn.f32 	%f18, %f13, %f10, %f17;
	add.s64 	%rd33, %rd29, %rd6;
	shl.b64 	%rd34, %rd33, 3;
	add.s64 	%rd35, %rd1, %rd34;
	st.global.v2.f32 	[%rd35], {%f16, %f18};
	add.s32 	%r13, %r10, %r3;
	setp.ge.s32 	%p4, %r13, %r20;
	@%p4 bra 	$L__BB0_8;
	add.s32 	%r14, %r11, %r3;
	cvt.s64.s32 	%rd36, %r14;
	add.s64 	%rd37, %rd36, %rd5;
	shl.b64 	%rd38, %rd37, 3;
	add.s64 	%rd39, %rd3, %rd38;
	add.s32 	%r15, %r12, %r3;
	cvt.s64.s32 	%rd40, %r15;
	add.s64 	%rd41, %rd40, %rd4;
	shl.b64 	%rd42, %rd41, 3;
	add.s64 	%rd43, %rd2, %rd42;
	ld.global.nc.v2.f32 	{%f19, %f20}, [%rd39];
	ld.global.nc.v2.f32 	{%f21, %f22}, [%rd43];
	mul.f32 	%f23, %f19, %f21;
	mul.f32 	%f24, %f20, %f22;
	sub.f32 	%f25, %f23, %f24;
	mul.f32 	%f26, %f20, %f21;
	fma.rn.f32 	%f27, %f22, %f19, %f26;
	add.s64 	%rd44, %rd40, %rd6;
	shl.b64 	%rd45, %rd44, 3;
	add.s64 	%rd46, %rd1, %rd45;
	st.global.v2.f32 	[%rd46], {%f25, %f27};
	add.s32 	%r16, %r13, %r3;
	setp.ge.s32 	%p5, %r16, %r20;
	@%p5 bra 	$L__BB0_8;
	add.s32 	%r38, %r14, %r3;
	cvt.s64.s32 	%rd47, %r38;
	add.s64 	%rd48, %rd47, %rd5;
	shl.b64 	%rd49, %rd48, 3;
	add.s64 	%rd50, %rd3, %rd49;
	add.s32 	%r39, %r15, %r3;
	cvt.s64.s32 	%rd51, %r39;
	add.s64 	%rd52, %rd51, %rd4;
	shl.b64 	%rd53, %rd52, 3;
	add.s64 	%rd54, %rd2, %rd53;
	ld.global.nc.v2.f32 	{%f28, %f29}, [%rd50];
	ld.global.nc.v2.f32 	{%f30, %f31}, [%rd54];
	mul.f32 	%f32, %f28, %f30;
	mul.f32 	%f33, %f29, %f31;
	sub.f32 	%f34, %f32, %f33;
	mul.f32 	%f35, %f29, %f30;
	fma.rn.f32 	%f36, %f31, %f28, %f35;
	add.s64 	%rd55, %rd51, %rd6;
	shl.b64 	%rd56, %rd55, 3;
	add.s64 	%rd57, %rd1, %rd56;
	st.global.v2.f32 	[%rd57], {%f34, %f36};
	add.s32 	%r42, %r16, %r3;
	setp.lt.s32 	%p6, %r42, %r20;
	@%p6 bra 	$L__BB0_4;
$L__BB0_8:
	mov.u32 	%r40, %ntid.y;
	add.s32 	%r41, %r41, %r40;
	setp.lt.s32 	%p7, %r41, %r19;
	@%p7 bra 	$L__BB0_2;
$L__BB0_9:
	ret;

}


// ===== COMPILED SASS (sm_100) =====

	.target	sm_100

	.elftype	@"ET_EXEC"


//--------------------- .note.nv.tkinfo           --------------------------
	.section	.note.nv.tkinfo,"",@"SHT_NOTE"
	.sectionflags	@"SHF_NOTE_NV_TKINFO"
	.tkinfo
        /*0018*/ 	.word	0x00000002
        /*0030*/ 	.string	""
        /*0030*/ 	.string	"ptxas"
        /*0030*/ 	.string	"Cuda compilation tools, release 13.0, V13.0.88"
        /*0030*/ 	.string	"Build cuda_13.0.r13.0/compiler.36424714_0"
        /*0030*/ 	.string	"-arch sm_100 -m 64 "



//--------------------- .note.nv.cuinfo           --------------------------
	.section	.note.nv.cuinfo,"",@"SHT_NOTE"
	.sectionflags	@"SHF_NOTE_NV_CUINFO"
        /*0018*/ 	.short	0x0002
        /*001a*/ 	.short	0x0064
        /*001c*/ 	.short	0x0082
	.zero		2


//--------------------- .nv.info                  --------------------------
	.section	.nv.info,"",@"SHT_CUDA_INFO"
	.align	4


	//----- nvinfo : EIATTR_REGCOUNT
	.align		4
        /*0000*/ 	.byte	0x04, 0x2f
        /*0002*/ 	.short	(.L_29 - .L_28)
	.align		4
.L_28:
        /*0004*/ 	.word	index@(build_aux_position_correction)
        /*0008*/ 	.word	0x00000020


	//----- nvinfo : EIATTR_FRAME_SIZE
	.align		4
.L_29:
        /*000c*/ 	.byte	0x04, 0x11
        /*000e*/ 	.short	(.L_31 - .L_30)
	.align		4
.L_30:
        /*0010*/ 	.word	index@(build_aux_position_correction)
        /*0014*/ 	.word	0x00000000


	//----- nvinfo : EIATTR_MIN_STACK_SIZE
	.align		4
.L_31:
        /*0018*/ 	.byte	0x04, 0x12
        /*001a*/ 	.short	(.L_33 - .L_32)
	.align		4
.L_32:
        /*001c*/ 	.word	index@(build_aux_position_correction)
        /*0020*/ 	.word	0x00000000
.L_33:


//--------------------- .nv.compat                --------------------------
	.section	.nv.compat,"",@"SHT_CUDA_COMPAT_INFO"
	.align	4
        /*0000*/ 	.byte	0x02, 0x09, 0x00, 0x00, 0x02, 0x02, 0x01, 0x00, 0x02, 0x05, 0x05, 0x00, 0x03, 0x07, 0x01, 0x01
        /*0010*/ 	.byte	0x02, 0x03, 0x00, 0x00, 0x02, 0x06, 0x01, 0x00, 0x04, 0x0b, 0x08, 0x00, 0x09, 0x00, 0x00, 0x00
        /*0020*/ 	.byte	0x00, 0x00, 0x00, 0x00


//--------------------- .nv.info.build_aux_position_correction --------------------------
	.section	.nv.info.build_aux_position_correction,"",@"SHT_CUDA_INFO"
	.sectionflags	@""
	.align	4


	//----- nvinfo : EIATTR_CUDA_API_VERSION
	.align		4
        /*0000*/ 	.byte	0x04, 0x37
        /*0002*/ 	.short	(.L_35 - .L_34)
.L_34:
        /*0004*/ 	.word	0x00000082


	//----- nvinfo : EIATTR_KPARAM_INFO
	.align		4
.L_35:
        /*0008*/ 	.byte	0x04, 0x17
        /*000a*/ 	.short	(.L_37 - .L_36)
.L_36:
        /*000c*/ 	.word	0x00000000
        /*0010*/ 	.short	0x0007
        /*0012*/ 	.short	0x0028
        /*0014*/ 	.byte	0x00, 0xf5, 0x21, 0x00


	//----- nvinfo : EIATTR_KPARAM_INFO
	.align		4
.L_37:
        /*0018*/ 	.byte	0x04, 0x17
        /*001a*/ 	.short	(.L_39 - .L_38)
.L_38:
        /*001c*/ 	.word	0x00000000
        /*0020*/ 	.short	0x0006
        /*0022*/ 	.short	0x0024
        /*0024*/ 	.byte	0x00, 0xf0, 0x11, 0x00


	//----- nvinfo : EIATTR_KPARAM_INFO
	.align		4
.L_39:
        /*0028*/ 	.byte	0x04, 0x17
        /*002a*/ 	.short	(.L_41 - .L_40)
.L_40:
        /*002c*/ 	.word	0x00000000
        /*0030*/ 	.short	0x0005
        /*0032*/ 	.short	0x0020
        /*0034*/ 	.byte	0x00, 0xf0, 0x11, 0x00


	//----- nvinfo : EIATTR_KPARAM_INFO
	.align		4
.L_41:
        /*0038*/ 	.byte	0x04, 0x17
        /*003a*/ 	.short	(.L_43 - .L_42)
.L_42:
        /*003c*/ 	.word	0x00000000
        /*0040*/ 	.short	0x0004
        /*0042*/ 	.short	0x0018
        /*0044*/ 	.byte	0x00, 0xf5, 0x21, 0x00


	//----- nvinfo : EIATTR_KPARAM_INFO
	.align		4
.L_43:
        /*0048*/ 	.byte	0x04, 0x17
        /*004a*/ 	.short	(.L_45 - .L_44)
.L_44:
        /*004c*/ 	.word	0x00000000
        /*0050*/ 	.short	0x0003
        /*0052*/ 	.short	0x0014
        /*0054*/ 	.byte	0x00, 0xf0, 0x11, 0x00


	//----- nvinfo : EIATTR_KPARAM_INFO
	.align		4
.L_45:
        /*0058*/ 	.byte	0x04, 0x17
        /*005a*/ 	.short	(.L_47 - .L_46)
.L_46:
        /*005c*/ 	.word	0x00000000
        /*0060*/ 	.short	0x0002
        /*0062*/ 	.short	0x0010
        /*0064*/ 	.byte	0x00, 0xf0, 0x11, 0x00


	//----- nvinfo : EIATTR_KPARAM_INFO
	.align		4
.L_47:
        /*0068*/ 	.byte	0x04, 0x17
        /*006a*/ 	.short	(.L_49 - .L_48)
.L_48:
        /*006c*/ 	.word	0x00000000
        /*0070*/ 	.short	0x0001
        /*0072*/ 	.short	0x0008
        /*0074*/ 	.byte	0x00, 0xf5, 0x21, 0x00


	//----- nvinfo : EIATTR_KPARAM_INFO
	.align		4
.L_49:
        /*0078*/ 	.byte	0x04, 0x17
        /*007a*/ 	.short	(.L_51 - .L_50)
.L_50:
        /*007c*/ 	.word	0x00000000
        /*0080*/ 	.short	0x0000
        /*0082*/ 	.short	0x0000
        /*0084*/ 	.byte	0x00, 0xf5, 0x21, 0x00


	//----- nvinfo : EIATTR_SPARSE_MMA_MASK
	.align		4
.L_51:
        /*0088*/ 	.byte	0x03, 0x50
        /*008a*/ 	.short	0x0000


	//----- nvinfo : EIATTR_MAXREG_COUNT
	.align		4
        /*008c*/ 	.byte	0x03, 0x1b
        /*008e*/ 	.short	0x00ff


	//----- nvinfo : EIATTR_MERCURY_ISA_VERSION
	.align		4
        /*0090*/ 	.byte	0x03, 0x5f
        /*0092*/ 	.short	0x0101


	//----- nvinfo : EIATTR_VRC_CTA_INIT_COUNT
	.align		4
        /*0094*/ 	.byte	0x02, 0x4a
	.zero		1
	.zero		1


	//----- nvinfo : EIATTR_EXIT_INSTR_OFFSETS
	.align		4
        /*0098*/ 	.byte	0x04, 0x1c
        /*009a*/ 	.short	(.L_53 - .L_52)


	//   ....[0]....
.L_52:
        /*009c*/ 	.word	0x00000170


	//   ....[1]....
        /*00a0*/ 	.word	0x00000920


	//----- nvinfo : EIATTR_CRS_STACK_SIZE
	.align		4
.L_53:
        /*00a4*/ 	.byte	0x04, 0x1e
        /*00a6*/ 	.short	(.L_55 - .L_54)
.L_54:
        /*00a8*/ 	.word	0x00000000


	//----- nvinfo : EIATTR_CBANK_PARAM_SIZE
	.align		4
.L_55:
        /*00ac*/ 	.byte	0x03, 0x19
        /*00ae*/ 	.short	0x0030


	//----- nvinfo : EIATTR_PARAM_CBANK
	.align		4
        /*00b0*/ 	.byte	0x04, 0x0a
        /*00b2*/ 	.short	(.L_57 - .L_56)
	.align		4
.L_56:
        /*00b4*/ 	.word	index@(.nv.constant0.build_aux_position_correction)
        /*00b8*/ 	.short	0x0380
        /*00ba*/ 	.short	0x0030


	//----- nvinfo : EIATTR_SW_WAR
	.align		4
.L_57:
        /*00bc*/ 	.byte	0x04, 0x36
        /*00be*/ 	.short	(.L_59 - .L_58)
.L_58:
        /*00c0*/ 	.word	0x00000008
.L_59:


//--------------------- .nv.callgraph             --------------------------
	.section	.nv.callgraph,"",@"SHT_CUDA_CALLGRAPH"
	.align	4
	.sectionentsize	8
	.align		4
        /*0000*/ 	.word	0x00000000
	.align		4
        /*0004*/ 	.word	0xffffffff
	.align		4
        /*0008*/ 	.word	0x00000000
	.align		4
        /*000c*/ 	.word	0xfffffffe
	.align		4
        /*0010*/ 	.word	0x00000000
	.align		4
        /*0014*/ 	.word	0xfffffffd
	.align		4
        /*0018*/ 	.word	0x00000000
	.align		4
        /*001c*/ 	.word	0xfffffffc


//--------------------- .nv.constant4             --------------------------
	.section	.nv.constant4,"a",@progbits
	.align	8
	.align		8
.nv.constant4:
        /*0000*/ 	.dword	_ZN34_INTERNAL_751f6e51_4_k_cu_28049bbf4cuda3std3__45__cpo5beginE
	.align		8
        /*0008*/ 	.dword	_ZN34_INTERNAL_751f6e51_4_k_cu_28049bbf4cuda3std3__45__cpo3endE
	.align		8
        /*0010*/ 	.dword	_ZN34_INTERNAL_751f6e51_4_k_cu_28049bbf4cuda3std3__45__cpo6cbeginE
	.align		8
        /*0018*/ 	.dword	_ZN34_INTERNAL_751f6e51_4_k_cu_28049bbf4cuda3std3__45__cpo4cendE
	.align		8
        /*0020*/ 	.dword	_ZN34_INTERNAL_751f6e51_4_k_cu_28049bbf4cuda3std3__45__cpo6rbeginE
	.align		8
        /*0028*/ 	.dword	_ZN34_INTERNAL_751f6e51_4_k_cu_28049bbf4cuda3std3__45__cpo4rendE
	.align		8
        /*0030*/ 	.dword	_ZN34_INTERNAL_751f6e51_4_k_cu_28049bbf4cuda3std3__45__cpo7crbeginE
	.align		8
        /*0038*/ 	.dword	_ZN34_INTERNAL_751f6e51_4_k_cu_28049bbf4cuda3std3__45__cpo5crendE
	.align		8
        /*0040*/ 	.dword	_ZN34_INTERNAL_751f6e51_4_k_cu_28049bbf4cuda3std3__436_GLOBAL__N__751f6e51_4_k_cu_28049bbf6ignoreE
	.align		8
        /*0048*/ 	.dword	_ZN34_INTERNAL_751f6e51_4_k_cu_28049bbf4cuda3std3__419piecewise_constructE
	.align		8
        /*0050*/ 	.dword	_ZN34_INTERNAL_751f6e51_4_k_cu_28049bbf4cuda3std3__48in_placeE
	.align		8
        /*0058*/ 	.dword	_ZN34_INTERNAL_751f6e51_4_k_cu_28049bbf4cuda3std3__420unreachable_sentinelE
	.align		8
        /*0060*/ 	.dword	_ZN34_INTERNAL_751f6e51_4_k_cu_28049bbf4cuda3std6ranges3__45__cpo4swapE
	.align		8
        /*0068*/ 	.dword	_ZN34_INTERNAL_751f6e51_4_k_cu_28049bbf4cuda3std6ranges3__45__cpo9iter_moveE
	.align		8
        /*0070*/ 	.dword	_ZN34_INTERNAL_751f6e51_4_k_cu_28049bbf4cuda3std6ranges3__45__cpo5beginE
	.align		8
        /*0078*/ 	.dword	_ZN34_INTERNAL_751f6e51_4_k_cu_28049bbf4cuda3std6ranges3__45__cpo3endE
	.align		8
        /*0080*/ 	.dword	_ZN34_INTERNAL_751f6e51_4_k_cu_28049bbf4cuda3std6ranges3__45__cpo6cbeginE
	.align		8
        /*0088*/ 	.dword	_ZN34_INTERNAL_751f6e51_4_k_cu_28049bbf4cuda3std6ranges3__45__cpo4cendE
	.align		8
        /*0090*/ 	.dword	_ZN34_INTERNAL_751f6e51_4_k_cu_28049bbf4cuda3std6ranges3__45__cpo7advanceE
	.align		8
        /*0098*/ 	.dword	_ZN34_INTERNAL_751f6e51_4_k_cu_28049bbf4cuda3std6ranges3__45__cpo9iter_swapE
	.align		8
        /*00a0*/ 	.dword	_ZN34_INTERNAL_751f6e51_4_k_cu_28049bbf4cuda3std6ranges3__45__cpo4nextE
	.align		8
        /*00a8*/ 	.dword	_ZN34_INTERNAL_751f6e51_4_k_cu_28049bbf4cuda3std6ranges3__45__cpo4prevE
	.align		8
        /*00b0*/ 	.dword	_ZN34_INTERNAL_751f6e51_4_k_cu_28049bbf4cuda3std6ranges3__45__cpo4dataE
	.align		8
        /*00b8*/ 	.dword	_ZN34_INTERNAL_751f6e51_4_k_cu_28049bbf4cuda3std6ranges3__45__cpo5cdataE
	.align		8
        /*00c0*/ 	.dword	_ZN34_INTERNAL_751f6e51_4_k_cu_28049bbf4cuda3std6ranges3__45__cpo4sizeE
	.align		8
        /*00c8*/ 	.dword	_ZN34_INTERNAL_751f6e51_4_k_cu_28049bbf4cuda3std6ranges3__45__cpo5ssizeE
	.align		8
        /*00d0*/ 	.dword	_ZN34_INTERNAL_751f6e51_4_k_cu_28049bbf4cuda3std6ranges3__45__cpo8distanceE
	.align		8
        /*00d8*/ 	.dword	_ZN34_INTERNAL_751f6e51_4_k_cu_28049bbf6thrust24THRUST_300001_SM_1000_NS6system6detail10sequential3seqE


//--------------------- .text.build_aux_position_correction --------------------------
	.section	.text.build_aux_position_correction,"ax",@progbits
	.align	128
        .global         build_aux_position_correction
        .type           build_aux_position_correction,@function
        .size           build_aux_position_correction,(.L_x_5 - build_aux_position_correction)
        .other          build_aux_position_correction,@"STO_CUDA_ENTRY STV_DEFAULT"
build_aux_position_correction:
.text.build_aux_position_correction:
[----:B------:R-:W-:Y:S01]  /*0000*/  LDC R1, c[0x0][0x37c] ;  /* 0x0000df00ff017b82 */ /* 0x000fe20000000800 */
[----:B------:R-:W0:Y:S07]  /*0010*/  S2R R3, SR_CTAID.X ;  /* 0x0000000000037919 */ /* 0x000e2e0000002500 */
[----:B------:R-:W1:Y:S01]  /*0020*/  LDC.64 R4, c[0x0][0x3a8] ;  /* 0x0000ea00ff047b82 */ /* 0x000e620000000a00 */
[----:B------:R-:W2:Y:S01]  /*0030*/  LDCU.64 UR6, c[0x0][0x358] ;  /* 0x00006b00ff0677ac */ /* 0x000ea20008000a00 */
[----:B------:R-:W3:Y:S01]  /*0040*/  S2R R10, SR_TID.Y ;  /* 0x00000000000a7919 */ /* 0x000ee20000002200 */
[----:B------:R-:W3:Y:S01]  /*0050*/  LDCU.64 UR4, c[0x0][0x390] ;  /* 0x00007200ff0477ac */ /* 0x000ee20008000a00 */
[----:B------:R-:W4:Y:S01]  /*0060*/  LDCU.64 UR8, c[0x0][0x3a0] ;  /* 0x00007400ff0877ac */ /* 0x000f220008000a00 */
[----:B0-----:R-:W-:-:S04]  /*0070*/  IMAD R3, R3, 0xf, RZ ;  /* 0x0000000f03037824 */ /* 0x001fc800078e02ff */
[----:B-1----:R-:W-:-:S05]  /*0080*/  IMAD.WIDE.U32 R4, R3, 0x4, R4 ;  /* 0x0000000403047825 */ /* 0x002fca00078e0004 */
[----:B--2---:R-:W2:Y:S04]  /*0090*/  LDG.E.CONSTANT R0, desc[UR6][R4.64] ;  /* 0x0000000604007981 */ /* 0x004ea8000c1e9900 */
[----:B------:R-:W2:Y:S04]  /*00a0*/  LDG.E.CONSTANT R3, desc[UR6][R4.64+0x4] ;  /* 0x0000040604037981 */ /* 0x000ea8000c1e9900 */
[----:B------:R-:W4:Y:S04]  /*00b0*/  LDG.E.CONSTANT R6, desc[UR6][R4.64+0xc] ;  /* 0x00000c0604067981 */ /* 0x000f28000c1e9900 */
[----:B------:R-:W4:Y:S04]  /*00c0*/  LDG.E.CONSTANT R7, desc[UR6][R4.64+0x10] ;  /* 0x0000100604077981 */ /* 0x000f28000c1e9900 */
[----:B------:R-:W5:Y:S04]  /*00d0*/  LDG.E.CONSTANT R2, desc[UR6][R4.64+0x8] ;  /* 0x0000080604027981 */ /* 0x000f68000c1e9900 */
[----:B------:R-:W5:Y:S04]  /*00e0*/  LDG.E.CONSTANT R8, desc[UR6][R4.64+0x14] ;  /* 0x0000140604087981 */ /* 0x000f68000c1e9900 */
[----:B------:R-:W5:Y:S01]  /*00f0*/  LDG.E.CONSTANT R9, desc[UR6][R4.64+0x18] ;  /* 0x0000180604097981 */ /* 0x000f62000c1e9900 */
[----:B---3--:R-:W-:Y:S01]  /*0100*/  ISETP.GE.AND P0, PT, R10, UR4, PT ;  /* 0x000000040a007c0c */ /* 0x008fe2000bf06270 */
[----:B--2---:R-:W-:Y:S01]  /*0110*/  IMAD R3, R0, UR4, R3 ;  /* 0x0000000400037c24 */ /* 0x004fe2000f8e0203 */
[----:B------:R-:W-:Y:S01]  /*0120*/  UIMAD UR4, UR4, UR5, URZ ;  /* 0x00000005040472a4 */ /* 0x000fe2000f8e02ff */
[----:B----4-:R-:W-:-:S02]  /*0130*/  IMAD R7, R6, UR8, R7 ;  /* 0x0000000806077c24 */ /* 0x010fc4000f8e0207 */
[----:B-----5:R-:W-:Y:S02]  /*0140*/  IMAD R0, R3, UR5, R2 ;  /* 0x0000000503007c24 */ /* 0x020fe4000f8e0202 */
[----:B------:R-:W-:Y:S02]  /*0150*/  IMAD R2, R7, UR9, R8 ;  /* 0x0000000907027c24 */ /* 0x000fe4000f8e0208 */
[----:B------:R-:W-:-:S04]  /*0160*/  IMAD R3, R9, UR4, RZ ;  /* 0x0000000409037c24 */ /* 0x000fc8000f8e02ff */
[----:B------:R-:W-:Y:S05]  /*0170*/  @P0 EXIT ;  /* 0x000000000000094d */ /* 0x000fea0003800000 */
[----:B------:R-:W0:Y:S01]  /*0180*/  S2R R4, SR_TID.X ;  /* 0x0000000000047919 */ /* 0x000e220000002100 */
[----:B------:R-:W-:Y:S01]  /*0190*/  IMAD.MOV.U32 R5, RZ, RZ, R10 ;  /* 0x000000ffff057224 */ /* 0x000fe200078e000a */
[----:B------:R-:W-:Y:S01]  /*01a0*/  SHF.R.S32.HI R6, RZ, 0x1f, R0 ;  /* 0x0000001fff067819 */ /* 0x000fe20000011400 */
[----:B------:R-:W1:Y:S01]  /*01b0*/  LDCU UR4, c[0x0][0x360] ;  /* 0x00006c00ff0477ac */ /* 0x000e620008000800 */
[----:B------:R-:W-:Y:S02]  /*01c0*/  SHF.R.S32.HI R7, RZ, 0x1f, R2 ;  /* 0x0000001fff077819 */ /* 0x000fe40000011402 */
[----:B------:R-:W-:Y:S01]  /*01d0*/  SHF.R.S32.HI R8, RZ, 0x1f, R3 ;  /* 0x0000001fff087819 */ /* 0x000fe20000011403 */
[----:B------:R-:W2:Y:S06]  /*01e0*/  LDCU UR8, c[0x0][0x3a4] ;  /* 0x00007480ff0877ac */ /* 0x000eac0008000800 */
.L_x_3:
[----:B0-----:R-:W0:Y:S01]  /*01f0*/  LDCU UR5, c[0x0][0x394] ;  /* 0x00007280ff0577ac */ /* 0x001e220008000800 */
[----:B------:R-:W-:Y:S01]  /*0200*/  BSSY.RECONVERGENT B0, `(.L_x_0) ;  /* 0x000006c000007945 */ /* 0x000fe20003800200 */
[----:B0-----:R-:W-:-:S13]  /*0210*/  ISETP.GE.AND P0, PT, R4, UR5, PT ;  /* 0x0000000504007c0c */ /* 0x001fda000bf06270 */
[----:B---34-:R-:W-:Y:S05]  /*0220*/  @P0 BRA `(.L_x_1) ;  /* 0x0000000400a40947 */ /* 0x018fea0003800000 */
[----:B------:R-:W-:-:S07]  /*0230*/  IMAD.MOV.U32 R26, RZ, RZ, R4 ;  /* 0x000000ffff1a7224 */ /* 0x000fce00078e0004 */
.L_x_2:
[----:B0-----:R-:W0:Y:S01]  /*0240*/  LDC R22, c[0x0][0x394] ;  /* 0x0000e500ff167b82 */ /* 0x001e220000000800 */
[----:B--2---:R-:W-:-:S05]  /*0250*/  IMAD R9, R5, UR8, R26 ;  /* 0x0000000805097c24 */ /* 0x004fca000f8e021a */
[----:B------:R-:W-:Y:S02]  /*0260*/  IADD3 R17, P0, PT, R2, R9, RZ ;  /* 0x0000000902117210 */ /* 0x000fe40007f1e0ff */
[----:B------:R-:W2:Y:S02]  /*0270*/  LDC.64 R10, c[0x0][0x398] ;  /* 0x0000e600ff0a7b82 */ /* 0x000ea40000000a00 */
[----:B------:R-:W-:-:S06]  /*0280*/  LEA.HI.X.SX32 R18, R9, R7, 0x1, P0 ;  /* 0x0000000709127211 */ /* 0x000fcc00000f0eff */
[----:B------:R-:W3:Y:S01]  /*0290*/  LDC.64 R12, c[0x0][0x388] ;  /* 0x0000e200ff0c7b82 */ /* 0x000ee20000000a00 */
[----:B0-----:R-:W-:-:S05]  /*02a0*/  IMAD R23, R5, R22, R26 ;  /* 0x0000001605177224 */ /* 0x001fca00078e021a */
[----:B------:R-:W-:Y:S02]  /*02b0*/  SHF.R.S32.HI R21, RZ, 0x1f, R23 ;  /* 0x0000001fff157819 */ /* 0x000fe40000011417 */
[----:B------:R-:W-:Y:S02]  /*02c0*/  IADD3 R14, P1, PT, R0, R23, RZ ;  /* 0x00000017000e7210 */ /* 0x000fe40007f3e0ff */
[----:B--2---:R-:W-:-:S03]  /*02d0*/  LEA R16, P0, R17, R10, 0x3 ;  /* 0x0000000a11107211 */ /* 0x004fc600078018ff */
[----:B------:R-:W-:Y:S01]  /*02e0*/  IMAD.X R15, R6, 0x1, R21, P1 ;  /* 0x00000001060f7824 */ /* 0x000fe200008e0615 */
[----:B------:R-:W-:Y:S02]  /*02f0*/  LEA.HI.X R17, R17, R11, R18, 0x3, P0 ;  /* 0x0000000b11117211 */ /* 0x000fe400000f1c12 */
[----:B---3--:R-:W-:-:S04]  /*0300*/  LEA R24, P1, R14, R12, 0x3 ;  /* 0x0000000c0e187211 */ /* 0x008fc800078218ff */
[----:B------:R-:W2:Y:S01]  /*0310*/  LDG.E.64.CONSTANT R16, desc[UR6][R16.64] ;  /* 0x0000000610107981 */ /* 0x000ea2000c1e9b00 */
[----:B------:R-:W-:Y:S02]  /*0320*/  LEA.HI.X R25, R14, R13, R15, 0x3, P1 ;  /* 0x0000000d0e197211 */ /* 0x000fe400008f1c0f */
[----:B------:R-:W0:Y:S03]  /*0330*/  LDC.64 R14, c[0x0][0x380] ;  /* 0x0000e000ff0e7b82 */ /* 0x000e260000000a00 */
[----:B------:R-:W2:Y:S01]  /*0340*/  LDG.E.64.CONSTANT R18, desc[UR6][R24.64] ;  /* 0x0000000618127981 */ /* 0x000ea2000c1e9b00 */
[----:B------:R-:W-:-:S05]  /*0350*/  IADD3 R27, P0, PT, R3, R23, RZ ;  /* 0x00000017031b7210 */ /* 0x000fca0007f1e0ff */
[----:B------:R-:W-:Y:S01]  /*0360*/  IMAD.X R21, R8, 0x1, R21, P0 ;  /* 0x0000000108157824 */ /* 0x000fe200000e0615 */
[----:B0-----:R-:W-:-:S04]  /*0370*/  LEA R20, P0, R27, R14, 0x3 ;  /* 0x0000000e1b147211 */ /* 0x001fc800078018ff */
[----:B------:R-:W-:Y:S01]  /*0380*/  LEA.HI.X R21, R27, R15, R21, 0x3, P0 ;  /* 0x0000000f1b157211 */ /* 0x000fe200000f1c15 */
[----:B-1----:R-:W-:-:S05]  /*0390*/  VIADD R27, R26, UR4 ;  /* 0x000000041a1b7c36 */ /* 0x002fca0008000000 */
[----:B------:R-:W-:Y:S01]  /*03a0*/  ISETP.GE.AND P0, PT, R27, R22, PT ;  /* 0x000000161b00720c */ /* 0x000fe20003f06270 */
[C---:B--2---:R-:W-:Y:S01]  /*03b0*/  FMUL R29, R17.reuse, R19 ;  /* 0x00000013111d7220 */ /* 0x044fe20000400000 */
[----:B------:R-:W-:-:S03]  /*03c0*/  FMUL R28, R17, R18 ;  /* 0x00000012111c7220 */ /* 0x000fc60000400000 */
[C---:B------:R-:W-:Y:S01]  /*03d0*/  FFMA R18, R16.reuse, R18, -R29 ;  /* 0x0000001210127223 */ /* 0x040fe2000000081d */
[----:B------:R-:W-:-:S05]  /*03e0*/  FFMA R19, R16, R19, R28 ;  /* 0x0000001310137223 */ /* 0x000fca000000001c */
[----:B------:R0:W-:Y:S02]  /*03f0*/  STG.E.64 desc[UR6][R20.64], R18 ;  /* 0x0000001214007986 */ /* 0x0001e4000c101b06 */
[----:B------:R-:W-:Y:S05]  /*0400*/  @P0 BRA `(.L_x_1) ;  /* 0x00000004002c0947 */ /* 0x000fea0003800000 */
[----:B------:R-:W-:Y:S02]  /*0410*/  VIADD R9, R9, UR4 ;  /* 0x0000000409097c36 */ /* 0x000fe40008000000 */
[----:B------:R-:W-:-:S03]  /*0420*/  VIADD R23, R23, UR4 ;  /* 0x0000000417177c36 */ /* 0x000fc60008000000 */
[----:B------:R-:W-:Y:S02]  /*0430*/  IADD3 R17, P0, PT, R2, R9, RZ ;  /* 0x0000000902117210 */ /* 0x000fe40007f1e0ff */
[----:B0-----:R-:W-:Y:S02]  /*0440*/  SHF.R.S32.HI R21, RZ, 0x1f, R23 ;  /* 0x0000001fff157819 */ /* 0x001fe40000011417 */
[----:B------:R-:W-:Y:S02]  /*0450*/  IADD3 R18, P1, PT, R0, R23, RZ ;  /* 0x0000001700127210 */ /* 0x000fe40007f3e0ff */
[----:B------:R-:W-:Y:S02]  /*0460*/  LEA.HI.X.SX32 R20, R9, R7, 0x1, P0 ;  /* 0x0000000709147211 */ /* 0x000fe400000f0eff */
[----:B------:R-:W-:Y:S01]  /*0470*/  LEA R16, P0, R17, R10, 0x3 ;  /* 0x0000000a11107211 */ /* 0x000fe200078018ff */
[----:B------:R-:W-:Y:S01]  /*0480*/  IMAD.X R19, R6, 0x1, R21, P1 ;  /* 0x0000000106137824 */ /* 0x000fe200008e0615 */
[----:B------:R-:W-:-:S02]  /*0490*/  LEA R24, P1, R18, R12, 0x3 ;  /* 0x0000000c12187211 */ /* 0x000fc400078218ff */
[----:B------:R-:W-:Y:S02]  /*04a0*/  LEA.HI.X R17, R17, R11, R20, 0x3, P0 ;  /* 0x0000000b11117211 */ /* 0x000fe400000f1c14 */
[----:B------:R-:W-:-:S04]  /*04b0*/  LEA.HI.X R25, R18, R13, R19, 0x3, P1 ;  /* 0x0000000d12197211 */ /* 0x000fc800008f1c13 */
[----:B------:R-:W2:Y:S04]  /*04c0*/  LDG.E.64.CONSTANT R16, desc[UR6][R16.64] ;  /* 0x0000000610107981 */ /* 0x000ea8000c1e9b00 */
[----:B------:R-:W2:Y:S01]  /*04d0*/  LDG.E.64.CONSTANT R18, desc[UR6][R24.64] ;  /* 0x0000000618127981 */ /* 0x000ea2000c1e9b00 */
[----:B------:R-:W-:Y:S01]  /*04e0*/  IADD3 R26, P0, PT, R3, R23, RZ ;  /* 0x00000017031a7210 */ /* 0x000fe20007f1e0ff */
[----:B------:R-:W-:-:S04]  /*04f0*/  VIADD R27, R27, UR4 ;  /* 0x000000041b1b7c36 */ /* 0x000fc80008000000 */
[----:B------:R-:W-:Y:S01]  /*0500*/  IMAD.X R21, R8, 0x1, R21, P0 ;  /* 0x0000000108157824 */ /* 0x000fe200000e0615 */
[----:B------:R-:W-:-:S04]  /*0510*/  LEA R20, P0, R26, R14, 0x3 ;  /* 0x0000000e1a147211 */ /* 0x000fc800078018ff */
[----:B------:R-:W-:Y:S02]  /*0520*/  LEA.HI.X R21, R26, R15, R21, 0x3, P0 ;  /* 0x0000000f1a157211 */ /* 0x000fe400000f1c15 */
        /* <DEDUP_REMOVED lines=10> */
[----:B---3--:R-:W-:Y:S02]  /*05d0*/  SHF.R.S32.HI R19, RZ, 0x1f, R23 ;  /* 0x0000001fff137819 */ /* 0x008fe40000011417 */
        /* <DEDUP_REMOVED lines=23> */
[----:B----4-:R-:W-:Y:S02]  /*0750*/  IADD3 R18, P1, PT, R2, R16, RZ ;  /* 0x0000001002127210 */ /* 0x010fe40007f3e0ff */
[----:B------:R-:W-:Y:S02]  /*0760*/  IADD3 R17, P0, PT, R0, R23, RZ ;  /* 0x0000001700117210 */ /* 0x000fe40007f1e0ff */
[----:B------:R-:W-:Y:S02]  /*0770*/  SHF.R.S32.HI R9, RZ, 0x1f, R23 ;  /* 0x0000001fff097819 */ /* 0x000fe40000011417 */
        /* <DEDUP_REMOVED lines=19> */
[----:B------:R-:W-:Y:S05]  /*08b0*/  @!P0 BRA `(.L_x_2) ;  /* 0xfffffff800608947 */ /* 0x000fea000383ffff */
.L_x_1:
[----:B-12---:R-:W-:Y:S05]  /*08c0*/  BSYNC.RECONVERGENT B0 ;  /* 0x0000000000007941 */ /* 0x006fea0003800200 */
.L_x_0:
[----:B------:R-:W1:Y:S01]  /*08d0*/  LDCU UR5, c[0x0][0x364] ;  /* 0x00006c80ff0577ac */ /* 0x000e620008000800 */
[----:B------:R-:W2:Y:S01]  /*08e0*/  LDCU UR9, c[0x0][0x390] ;  /* 0x00007200ff0977ac */ /* 0x000ea20008000800 */
[----:B-1----:R-:W-:-:S05]  /*08f0*/  VIADD R5, R5, UR5 ;  /* 0x0000000505057c36 */ /* 0x002fca0008000000 */
[----:B--2---:R-:W-:-:S13]  /*0900*/  ISETP.GE.AND P0, PT, R5, UR9, PT ;  /* 0x0000000905007c0c */ /* 0x004fda000bf06270 */
[----:B------:R-:W-:Y:S05]  /*0910*/  @!P0 BRA `(.L_x_3) ;  /* 0xfffffff800348947 */ /* 0x000fea000383ffff */
[----:B------:R-:W-:Y:S05]  /*0920*/  EXIT ;  /* 0x000000000000794d */ /* 0x000fea0003800000 */
.L_x_4:
[----:B------:R-:W-:-:S00]  /*0930*/  BRA `(.L_x_4) ;  /* 0xfffffffc00fc7947 */ /* 0x000fc0000383ffff */
[----:B------:R-:W-:-:S00]  /*0940*/  NOP ;  /* 0x0000000000007918 */ /* 0x000fc00000000000 */
        /* <DEDUP_REMOVED lines=11> */
.L_x_5:


//--------------------- .nv.shared.reserved.0     --------------------------
	.section	.nv.shared.reserved.0,"aw",@nobits
	.weak		__nv_reservedSMEM_offset_0_alias
	.size		__nv_reservedSMEM_offset_0_alias, 0, 64
	.other		__nv_reservedSMEM_offset_0_alias,@"STO_CUDA_RESERVED_SHARED STV_DEFAULT"
__nv_reservedSMEM_offset_0_alias:
	.zero		0
	.zero		64


//--------------------- .nv.global                --------------------------
	.section	.nv.global,"aw",@nobits
.nv.global:
	.type		_ZN34_INTERNAL_751f6e51_4_k_cu_28049bbf4cuda3std3__48in_placeE,@object
	.size		_ZN34_INTERNAL_751f6e51_4_k_cu_28049bbf4cuda3std3__48in_placeE,(_ZN34_INTERNAL_751f6e51_4_k_cu_28049bbf4cuda3std6ranges3__45__cpo8distanceE - _ZN34_INTERNAL_751f6e51_4_k_cu_28049bbf4cuda3std3__48in_placeE)
_ZN34_INTERNAL_751f6e51_4_k_cu_28049bbf4cuda3std3__48in_placeE:
	.zero		1
	.type		_ZN34_INTERNAL_751f6e51_4_k_cu_28049bbf4cuda3std6ranges3__45__cpo8distanceE,@object
	.size		_ZN34_INTERNAL_751f6e51_4_k_cu_28049bbf4cuda3std6ranges3__45__cpo8distanceE,(_ZN34_INTERNAL_751f6e51_4_k_cu_28049bbf4cuda3std3__45__cpo6cbeginE - _ZN34_INTERNAL_751f6e51_4_k_cu_28049bbf4cuda3std6ranges3__45__cpo8distanceE)
_ZN34_INTERNAL_751f6e51_4_k_cu_28049bbf4cuda3std6ranges3__45__cpo8distanceE:
	.zero		1
	.type		_ZN34_INTERNAL_751f6e51_4_k_cu_28049bbf4cuda3std3__45__cpo6cbeginE,@object
	.size		_ZN34_INTERNAL_751f6e51_4_k_cu_28049bbf4cuda3std3__45__cpo6cbeginE,(_ZN34_INTERNAL_751f6e51_4_k_cu_28049bbf4cuda3std6ranges3__45__cpo7advanceE - _ZN34_INTERNAL_751f6e51_4_k_cu_28049bbf4cuda3std3__45__cpo6cbeginE)
_ZN34_INTERNAL_751f6e51_4_k_cu_28049bbf4cuda3std3__45__cpo6cbeginE:
	.zero		1
	.type		_ZN34_INTERNAL_751f6e51_4_k_cu_28049bbf4cuda3std6ranges3__45__cpo7advanceE,@object
	.size		_ZN34_INTERNAL_751f6e51_4_k_cu_28049bbf4cuda3std6ranges3__45__cpo7advanceE,(_ZN34_INTERNAL_751f6e51_4_k_cu_28049bbf4cuda3std3__45__cpo7crbeginE - _ZN34_INTERNAL_751f6e51_4_k_cu_28049bbf4cuda3std6ranges3__45__cpo7advanceE)
_ZN34_INTERNAL_751f6e51_4_k_cu_28049bbf4cuda3std6ranges3__45__cpo7advanceE:
	.zero		1
	.type		_ZN34_INTERNAL_751f6e51_4_k_cu_28049bbf4cuda3std3__45__cpo7crbeginE,@object
	.size		_ZN34_INTERNAL_751f6e51_4_k_cu_28049bbf4cuda3std3__45__cpo7crbeginE,(_ZN34_INTERNAL_751f6e51_4_k_cu_28049bbf4cuda3std6ranges3__45__cpo4dataE - _ZN34_INTERNAL_751f6e51_4_k_cu_28049bbf4cuda3std3__45__cpo7crbeginE)
_ZN34_INTERNAL_751f6e51_4_k_cu_28049bbf4cuda3std3__45__cpo7crbeginE:
	.zero		1
	.type		_ZN34_INTERNAL_751f6e51_4_k_cu_28049bbf4cuda3std6ranges3__45__cpo4dataE,@object
	.size		_ZN34_INTERNAL_751f6e51_4_k_cu_28049bbf4cuda3std6ranges3__45__cpo4dataE,(_ZN34_INTERNAL_751f6e51_4_k_cu_28049bbf4cuda3std6ranges3__45__cpo5beginE - _ZN34_INTERNAL_751f6e51_4_k_cu_28049bbf4cuda3std6ranges3__45__cpo4dataE)
_ZN34_INTERNAL_751f6e51_4_k_cu_28049bbf4cuda3std6ranges3__45__cpo4dataE:
	.zero		1
	.type		_ZN34_INTERNAL_751f6e51_4_k_cu_28049bbf4cuda3std6ranges3__45__cpo5beginE,@object
	.size		_ZN34_INTERNAL_751f6e51_4_k_cu_28049bbf4cuda3std6ranges3__45__cpo5beginE,(_ZN34_INTERNAL_751f6e51_4_k_cu_28049bbf4cuda3std3__436_GLOBAL__N__751f6e51_4_k_cu_28049bbf6ignoreE - _ZN34_INTERNAL_751f6e51_4_k_cu_28049bbf4cuda3std6ranges3__45__cpo5beginE)
_ZN34_INTERNAL_751f6e51_4_k_cu_28049bbf4cuda3std6ranges3__45__cpo5beginE:
	.zero		1
	.type		_ZN34_INTERNAL_751f6e51_4_k_cu_28049bbf4cuda3std3__436_GLOBAL__N__751f6e51_4_k_cu_28049bbf6ignoreE,@object
	.size		_ZN34_INTERNAL_751f6e51_4_k_cu_28049bbf4cuda3std3__436_GLOBAL__N__751f6e51_4_k_cu_28049bbf6ignoreE,(_ZN34_INTERNAL_751f6e51_4_k_cu_28049bbf4cuda3std6ranges3__45__cpo4sizeE - _ZN34_INTERNAL_751f6e51_4_k_cu_28049bbf4cuda3std3__436_GLOBAL__N__751f6e51_4_k_cu_28049bbf6ignoreE)
_ZN34_INTERNAL_751f6e51_4_k_cu_28049bbf4cuda3std3__436_GLOBAL__N__751f6e51_4_k_cu_28049bbf6ignoreE:
	.zero		1
	.type		_ZN34_INTERNAL_751f6e51_4_k_cu_28049bbf4cuda3std6ranges3__45__cpo4sizeE,@object
	.size		_ZN34_INTERNAL_751f6e51_4_k_cu_28049bbf4cuda3std6ranges3__45__cpo4sizeE,(_ZN34_INTERNAL_751f6e51_4_k_cu_28049bbf4cuda3std3__45__cpo5beginE - _ZN34_INTERNAL_751f6e51_4_k_cu_28049bbf4cuda3std6ranges3__45__cpo4sizeE)
_ZN34_INTERNAL_751f6e51_4_k_cu_28049bbf4cuda3std6ranges3__45__cpo4sizeE:
	.zero		1
	.type		_ZN34_INTERNAL_751f6e51_4_k_cu_28049bbf4cuda3std3__45__cpo5beginE,@object
	.size		_ZN34_INTERNAL_751f6e51_4_k_cu_28049bbf4cuda3std3__45__cpo5beginE,(_ZN34_INTERNAL_751f6e51_4_k_cu_28049bbf4cuda3std6ranges3__45__cpo6cbeginE - _ZN34_INTERNAL_751f6e51_4_k_cu_28049bbf4cuda3std3__45__cpo5beginE)
_ZN34_INTERNAL_751f6e51_4_k_cu_28049bbf4cuda3std3__45__cpo5beginE:
	.zero		1
	.type		_ZN34_INTERNAL_751f6e51_4_k_cu_28049bbf4cuda3std6ranges3__45__cpo6cbeginE,@object
	.size		_ZN34_INTERNAL_751f6e51_4_k_cu_28049bbf4cuda3std6ranges3__45__cpo6cbeginE,(_ZN34_INTERNAL_751f6e51_4_k_cu_28049bbf4cuda3std3__45__cpo6rbeginE - _ZN34_INTERNAL_751f6e51_4_k_cu_28049bbf4cuda3std6ranges3__45__cpo6cbeginE)
_ZN34_INTERNAL_751f6e51_4_k_cu_28049bbf4cuda3std6ranges3__45__cpo6cbeginE:
	.zero		1
	.type		_ZN34_INTERNAL_751f6e51_4_k_cu_28049bbf4cuda3std3__45__cpo6rbeginE,@object
	.size		_ZN34_INTERNAL_751f6e51_4_k_cu_28049bbf4cuda3std3__45__cpo6rbeginE,(_ZN34_INTERNAL_751f6e51_4_k_cu_28049bbf4cuda3std6ranges3__45__cpo4nextE - _ZN34_INTERNAL_751f6e51_4_k_cu_28049bbf4cuda3std3__45__cpo6rbeginE)
_ZN34_INTERNAL_751f6e51_4_k_cu_28049bbf4cuda3std3__45__cpo6rbeginE:
	.zero		1
	.type		_ZN34_INTERNAL_751f6e51_4_k_cu_28049bbf4cuda3std6ranges3__45__cpo4nextE,@object
	.size		_ZN34_INTERNAL_751f6e51_4_k_cu_28049bbf4cuda3std6ranges3__45__cpo4nextE,(_ZN34_INTERNAL_751f6e51_4_k_cu_28049bbf4cuda3std6ranges3__45__cpo4swapE - _ZN34_INTERNAL_751f6e51_4_k_cu_28049bbf4cuda3std6ranges3__45__cpo4nextE)
_ZN34_INTERNAL_751f6e51_4_k_cu_28049bbf4cuda3std6ranges3__45__cpo4nextE:
	.zero		1
	.type		_ZN34_INTERNAL_751f6e51_4_k_cu_28049bbf4cuda3std6ranges3__45__cpo4swapE,@object
	.size		_ZN34_INTERNAL_751f6e51_4_k_cu_28049bbf4cuda3std6ranges3__45__cpo4swapE,(_ZN34_INTERNAL_751f6e51_4_k_cu_28049bbf4cuda3std3__420unreachable_sentinelE - _ZN34_INTERNAL_751f6e51_4_k_cu_28049bbf4cuda3std6ranges3__45__cpo4swapE)
_ZN34_INTERNAL_751f6e51_4_k_cu_28049bbf4cuda3std6ranges3__45__cpo4swapE:
	.zero		1
	.type		_ZN34_INTERNAL_751f6e51_4_k_cu_28049bbf4cuda3std3__420unreachable_sentinelE,@object
	.size		_ZN34_INTERNAL_751f6e51_4_k_cu_28049bbf4cuda3std3__420unreachable_sentinelE,(_ZN34_INTERNAL_751f6e51_4_k_cu_28049bbf6thrust24THRUST_300001_SM_1000_NS6system6detail10sequential3seqE - _ZN34_INTERNAL_751f6e51_4_k_cu_28049bbf4cuda3std3__420unreachable_sentinelE)
_ZN34_INTERNAL_751f6e51_4_k_cu_28049bbf4cuda3std3__420unreachable_sentinelE:
	.zero		1
	.type		_ZN34_INTERNAL_751f6e51_4_k_cu_28049bbf6thrust24THRUST_300001_SM_1000_NS6system6detail10sequential3seqE,@object
	.size		_ZN34_INTERNAL_751f6e51_4_k_cu_28049bbf6thrust24THRUST_300001_SM_1000_NS6system6detail10sequential3seqE,(_ZN34_INTERNAL_751f6e51_4_k_cu_28049bbf4cuda3std3__45__cpo4cendE - _ZN34_INTERNAL_751f6e51_4_k_cu_28049bbf6thrust24THRUST_300001_SM_1000_NS6system6detail10sequential3seqE)
_ZN34_INTERNAL_751f6e51_4_k_cu_28049bbf6thrust24THRUST_300001_SM_1000_NS6system6detail10sequential3seqE:
	.zero		1
	.type		_ZN34_INTERNAL_751f6e51_4_k_cu_28049bbf4cuda3std3__45__cpo4cendE,@object
	.size		_ZN34_INTERNAL_751f6e51_4_k_cu_28049bbf4cuda3std3__45__cpo4cendE,(_ZN34_INTERNAL_751f6e51_4_k_cu_28049bbf4cuda3std6ranges3__45__cpo9iter_swapE - _ZN34_INTERNAL_751f6e51_4_k_cu_28049bbf4cuda3std3__45__cpo4cendE)
_ZN34_INTERNAL_751f6e51_4_k_cu_28049bbf4cuda3std3__45__cpo4cendE:
	.zero		1
	.type		_ZN34_INTERNAL_751f6e51_4_k_cu_28049bbf4cuda3std6ranges3__45__cpo9iter_swapE,@object
	.size		_ZN34_INTERNAL_751f6e51_4_k_cu_28049bbf4cuda3std6ranges3__45__cpo9iter_swapE,(_ZN34_INTERNAL_751f6e51_4_k_cu_28049bbf4cuda3std3__45__cpo5crendE - _ZN34_INTERNAL_751f6e51_4_k_cu_28049bbf4cuda3std6ranges3__45__cpo9iter_swapE)
_ZN34_INTERNAL_751f6e51_4_k_cu_28049bbf4cuda3std6ranges3__45__cpo9iter_swapE:
	.zero		1
	.type		_ZN34_INTERNAL_751f6e51_4_k_cu_28049bbf4cuda3std3__45__cpo5crendE,@object
	.size		_ZN34_INTERNAL_751f6e51_4_k_cu_28049bbf4cuda3std3__45__cpo5crendE,(_ZN34_INTERNAL_751f6e51_4_k_cu_28049bbf4cuda3std6ranges3__45__cpo5cdataE - _ZN34_INTERNAL_751f6e51_4_k_cu_28049bbf4cuda3std3__45__cpo5crendE)
_ZN34_INTERNAL_751f6e51_4_k_cu_28049bbf4cuda3std3__45__cpo5crendE:
	.zero		1
	.type		_ZN34_INTERNAL_751f6e51_4_k_cu_28049bbf4cuda3std6ranges3__45__cpo5cdataE,@object
	.size		_ZN34_INTERNAL_751f6e51_4_k_cu_28049bbf4cuda3std6ranges3__45__cpo5cdataE,(_ZN34_INTERNAL_751f6e51_4_k_cu_28049bbf4cuda3std6ranges3__45__cpo3endE - _ZN34_INTERNAL_751f6e51_4_k_cu_28049bbf4cuda3std6ranges3__45__cpo5cdataE)
_ZN34_INTERNAL_751f6e51_4_k_cu_28049bbf4cuda3std6ranges3__45__cpo5cdataE:
	.zero		1
	.type		_ZN34_INTERNAL_751f6e51_4_k_cu_28049bbf4cuda3std6ranges3__45__cpo3endE,@object
	.size		_ZN34_INTERNAL_751f6e51_4_k_cu_28049bbf4cuda3std6ranges3__45__cpo3endE,(_ZN34_INTERNAL_751f6e51_4_k_cu_28049bbf4cuda3std3__419piecewise_constructE - _ZN34_INTERNAL_751f6e51_4_k_cu_28049bbf4cuda3std6ranges3__45__cpo3endE)
_ZN34_INTERNAL_751f6e51_4_k_cu_28049bbf4cuda3std6ranges3__45__cpo3endE:
	.zero		1
	.type		_ZN34_INTERNAL_751f6e51_4_k_cu_28049bbf4cuda3std3__419piecewise_constructE,@object
	.size		_ZN34_INTERNAL_751f6e51_4_k_cu_28049bbf4cuda3std3__419piecewise_constructE,(_ZN34_INTERNAL_751f6e51_4_k_cu_28049bbf4cuda3std6ranges3__45__cpo5ssizeE - _ZN34_INTERNAL_751f6e51_4_k_cu_28049bbf4cuda3std3__419piecewise_constructE)
_ZN34_INTERNAL_751f6e51_4_k_cu_28049bbf4cuda3std3__419piecewise_constructE:
	.zero		1
	.type		_ZN34_INTERNAL_751f6e51_4_k_cu_28049bbf4cuda3std6ranges3__45__cpo5ssizeE,@object
	.size		_ZN34_INTERNAL_751f6e51_4_k_cu_28049bbf4cuda3std6ranges3__45__cpo5ssizeE,(_ZN34_INTERNAL_751f6e51_4_k_cu_28049bbf4cuda3std3__45__cpo3endE - _ZN34_INTERNAL_751f6e51_4_k_cu_28049bbf4cuda3std6ranges3__45__cpo5ssizeE)
_ZN34_INTERNAL_751f6e51_4_k_cu_28049bbf4cuda3std6ranges3__45__cpo5ssizeE:
	.zero		1
	.type		_ZN34_INTERNAL_751f6e51_4_k_cu_28049bbf4cuda3std3__45__cpo3endE,@object
	.size		_ZN34_INTERNAL_751f6e51_4_k_cu_28049bbf4cuda3std3__45__cpo3endE,(_ZN34_INTERNAL_751f6e51_4_k_cu_28049bbf4cuda3std6ranges3__45__cpo4cendE - _ZN34_INTERNAL_751f6e51_4_k_cu_28049bbf4cuda3std3__45__cpo3endE)
_ZN34_INTERNAL_751f6e51_4_k_cu_28049bbf4cuda3std3__45__cpo3endE:
	.zero		1
	.type		_ZN34_INTERNAL_751f6e51_4_k_cu_28049bbf4cuda3std6ranges3__45__cpo4cendE,@object
	.size		_ZN34_INTERNAL_751f6e51_4_k_cu_28049bbf4cuda3std6ranges3__45__cpo4cendE,(_ZN34_INTERNAL_751f6e51_4_k_cu_28049bbf4cuda3std3__45__cpo4rendE - _ZN34_INTERNAL_751f6e51_4_k_cu_28049bbf4cuda3std6ranges3__45__cpo4cendE)
_ZN34_INTERNAL_751f6e51_4_k_cu_28049bbf4cuda3std6ranges3__45__cpo4cendE:
	.zero		1
	.type		_ZN34_INTERNAL_751f6e51_4_k_cu_28049bbf4cuda3std3__45__cpo4rendE,@object
	.size		_ZN34_INTERNAL_751f6e51_4_k_cu_28049bbf4cuda3std3__45__cpo4rendE,(_ZN34_INTERNAL_751f6e51_4_k_cu_28049bbf4cuda3std6ranges3__45__cpo4prevE - _ZN34_INTERNAL_751f6e51_4_k_cu_28049bbf4cuda3std3__45__cpo4rendE)
_ZN34_INTERNAL_751f6e51_4_k_cu_28049bbf4cuda3std3__45__cpo4rendE:
	.zero		1
	.type		_ZN34_INTERNAL_751f6e51_4_k_cu_28049bbf4cuda3std6ranges3__45__cpo4prevE,@object
	.size		_ZN34_INTERNAL_751f6e51_4_k_cu_28049bbf4cuda3std6ranges3__45__cpo4prevE,(_ZN34_INTERNAL_751f6e51_4_k_cu_28049bbf4cuda3std6ranges3__45__cpo9iter_moveE - _ZN34_INTERNAL_751f6e51_4_k_cu_28049bbf4cuda3std6ranges3__45__cpo4prevE)
_ZN34_INTERNAL_751f6e51_4_k_cu_28049bbf4cuda3std6ranges3__45__cpo4prevE:
	.zero		1
	.type		_ZN34_INTERNAL_751f6e51_4_k_cu_28049bbf4cuda3std6ranges3__45__cpo9iter_moveE,@object
	.size		_ZN34_INTERNAL_751f6e51_4_k_cu_28049bbf4cuda3std6ranges3__45__cpo9iter_moveE,(.L_13 - _ZN34_INTERNAL_751f6e51_4_k_cu_28049bbf4cuda3std6ranges3__45__cpo9iter_moveE)
_ZN34_INTERNAL_751f6e51_4_k_cu_28049bbf4cuda3std6ranges3__45__cpo9iter_moveE:
	.zero		1
.L_13:


//--------------------- .nv.constant0.build_aux_position_correction --------------------------
	.section	.nv.constant0.build_aux_position_correction,"a",@progbits
	.sectionflags	@""
	.align	4
.nv.constant0.build_aux_position_correction:
	.zero		944


//--------------------- SYMBOLS --------------------------

	.type		.nv.reservedSmem.offset0,@object
	.size		.nv.reservedSmem.offset0,0x4
